//
// Generated by NVIDIA NVVM Compiler
//
// Compiler Build ID: CL-36424714
// Cuda compilation tools, release 13.0, V13.0.88
// Based on NVVM 20.0.0
//

.version 9.0
.target sm_100
.address_size 64

	// .globl	_Z20colouredArgMaxKerneliPKfiS0_PfS0_iyf

.visible .entry _Z20colouredArgMaxKerneliPKfiS0_PfS0_iyf(
	.param .u32 _Z20colouredArgMaxKerneliPKfiS0_PfS0_iyf_param_0,
	.param .u64 .ptr .align 1 _Z20colouredArgMaxKerneliPKfiS0_PfS0_iyf_param_1,
	.param .u32 _Z20colouredArgMaxKerneliPKfiS0_PfS0_iyf_param_2,
	.param .u64 .ptr .align 1 _Z20colouredArgMaxKerneliPKfiS0_PfS0_iyf_param_3,
	.param .u64 .ptr .align 1 _Z20colouredArgMaxKerneliPKfiS0_PfS0_iyf_param_4,
	.param .u64 .ptr .align 1 _Z20colouredArgMaxKerneliPKfiS0_PfS0_iyf_param_5,
	.param .u32 _Z20colouredArgMaxKerneliPKfiS0_PfS0_iyf_param_6,
	.param .u64 _Z20colouredArgMaxKerneliPKfiS0_PfS0_iyf_param_7,
	.param .f32 _Z20colouredArgMaxKerneliPKfiS0_PfS0_iyf_param_8
)
{
	.reg .pred 	%p<27>;
	.reg .b32 	%r<106>;
	.reg .b32 	%f<50>;
	.reg .b64 	%rd<40>;

	ld.param.u32 	%r46, [_Z20colouredArgMaxKerneliPKfiS0_PfS0_iyf_param_0];
	ld.param.u64 	%rd10, [_Z20colouredArgMaxKerneliPKfiS0_PfS0_iyf_param_3];
	ld.param.u64 	%rd11, [_Z20colouredArgMaxKerneliPKfiS0_PfS0_iyf_param_4];
	ld.param.u64 	%rd13, [_Z20colouredArgMaxKerneliPKfiS0_PfS0_iyf_param_5];
	ld.param.u32 	%r45, [_Z20colouredArgMaxKerneliPKfiS0_PfS0_iyf_param_6];
	ld.param.u64 	%rd12, [_Z20colouredArgMaxKerneliPKfiS0_PfS0_iyf_param_7];
	ld.param.f32 	%f46, [_Z20colouredArgMaxKerneliPKfiS0_PfS0_iyf_param_8];
	cvta.to.global.u64 	%rd1, %rd13;
	mov.u32 	%r47, %ctaid.x;
	mov.u32 	%r48, %ntid.x;
	mov.u32 	%r49, %tid.x;
	mad.lo.s32 	%r1, %r47, %r48, %r49;
	setp.ge.s32 	%p1, %r1, %r46;
	@%p1 bra 	$L__BB0_34;
	mul.hi.s32 	%r51, %r1, 1717986919;
	shr.u32 	%r52, %r51, 31;
	shr.s32 	%r53, %r51, 8;
	add.s32 	%r54, %r53, %r52;
	mad.lo.s32 	%r55, %r54, -640, %r1;
	max.s32 	%r56, %r55, 1;
	add.s32 	%r91, %r56, -1;
	setp.gt.s32 	%p2, %r1, 1279;
	add.s32 	%r57, %r54, -1;
	selp.b32 	%r3, %r57, 0, %p2;
	min.s32 	%r4, %r55, 638;
	add.s32 	%r58, %r4, 1;
	setp.lt.s32 	%p3, %r1, 306560;
	add.s32 	%r59, %r54, 1;
	selp.b32 	%r5, %r59, 479, %p3;
	setp.gt.s32 	%p4, %r91, %r58;
	mov.b32 	%r101, -1;
	@%p4 bra 	$L__BB0_31;
	max.s32 	%r6, %r3, %r5;
	sub.s32 	%r61, %r6, %r3;
	add.s32 	%r62, %r61, 1;
	and.b32  	%r7, %r62, 3;
	cvt.rn.f32.s32 	%f1, %r3;
	add.s32 	%r8, %r3, 1;
	cvt.rn.f32.s32 	%f2, %r8;
	add.s32 	%r9, %r3, 2;
	cvt.rn.f32.s32 	%f3, %r9;
	add.s32 	%r10, %r3, 3;
	mov.b32 	%r101, -1;
	mul.wide.s32 	%rd24, %r45, 4;
$L__BB0_3:
	mov.u32 	%r11, %r91;
	setp.gt.s32 	%p5, %r3, %r5;
	@%p5 bra 	$L__BB0_30;
	setp.eq.s32 	%p6, %r7, 0;
	cvt.rn.f32.u32 	%f5, %r11;
	mov.u32 	%r95, %r3;
	@%p6 bra 	$L__BB0_16;
	tex.2d.v4.s32.f32 	{%r13, %r64, %r65, %r66}, [%rd12, {%f5, %f1}];
	setp.lt.s32 	%p7, %r13, 1;
	@%p7 bra 	$L__BB0_8;
	mul.wide.u32 	%rd14, %r13, 4;
	add.s64 	%rd2, %rd1, %rd14;
	add.s64 	%rd16, %rd2, %rd24;
	ld.global.f32 	%f6, [%rd16];
	setp.leu.f32 	%p8, %f6, %f46;
	@%p8 bra 	$L__BB0_8;
	ld.global.f32 	%f25, [%rd2];
	cvt.rzi.s32.f32 	%r101, %f25;
	mov.f32 	%f46, %f6;
$L__BB0_8:
	setp.eq.s32 	%p9, %r7, 1;
	mov.u32 	%r95, %r8;
	@%p9 bra 	$L__BB0_16;
	tex.2d.v4.s32.f32 	{%r16, %r67, %r68, %r69}, [%rd12, {%f5, %f2}];
	setp.lt.s32 	%p10, %r16, 1;
	@%p10 bra 	$L__BB0_12;
	mul.wide.u32 	%rd17, %r16, 4;
	add.s64 	%rd3, %rd1, %rd17;
	add.s64 	%rd19, %rd3, %rd24;
	ld.global.f32 	%f8, [%rd19];
	setp.leu.f32 	%p11, %f8, %f46;
	@%p11 bra 	$L__BB0_12;
	ld.global.f32 	%f26, [%rd3];
	cvt.rzi.s32.f32 	%r101, %f26;
	mov.f32 	%f46, %f8;
$L__BB0_12:
	setp.eq.s32 	%p12, %r7, 2;
	mov.u32 	%r95, %r9;
	@%p12 bra 	$L__BB0_16;
	tex.2d.v4.s32.f32 	{%r19, %r70, %r71, %r72}, [%rd12, {%f5, %f3}];
	setp.lt.s32 	%p13, %r19, 1;
	mov.u32 	%r95, %r10;
	@%p13 bra 	$L__BB0_16;
	mul.wide.u32 	%rd20, %r19, 4;
	add.s64 	%rd4, %rd1, %rd20;
	add.s64 	%rd22, %rd4, %rd24;
	ld.global.f32 	%f10, [%rd22];
	setp.leu.f32 	%p14, %f10, %f46;
	mov.u32 	%r95, %r10;
	@%p14 bra 	$L__BB0_16;
	ld.global.f32 	%f27, [%rd4];
	cvt.rzi.s32.f32 	%r101, %f27;
	mov.u32 	%r95, %r10;
	mov.f32 	%f46, %f10;
$L__BB0_16:
	sub.s32 	%r73, %r6, %r3;
	setp.lt.u32 	%p15, %r73, 3;
	@%p15 bra 	$L__BB0_30;
$L__BB0_17:
	cvt.rn.f32.s32 	%f28, %r95;
	tex.2d.v4.s32.f32 	{%r26, %r74, %r75, %r76}, [%rd12, {%f5, %f28}];
	setp.lt.s32 	%p16, %r26, 1;
	@%p16 bra 	$L__BB0_20;
	mul.wide.u32 	%rd23, %r26, 4;
	add.s64 	%rd5, %rd1, %rd23;
	add.s64 	%rd25, %rd5, %rd24;
	ld.global.f32 	%f14, [%rd25];
	setp.leu.f32 	%p17, %f14, %f46;
	@%p17 bra 	$L__BB0_20;
	ld.global.f32 	%f29, [%rd5];
	cvt.rzi.s32.f32 	%r101, %f29;
	mov.f32 	%f46, %f14;
$L__BB0_20:
	add.s32 	%r29, %r95, 1;
	cvt.rn.f32.s32 	%f30, %r29;
	tex.2d.v4.s32.f32 	{%r30, %r77, %r78, %r79}, [%rd12, {%f5, %f30}];
	setp.lt.s32 	%p18, %r30, 1;
	@%p18 bra 	$L__BB0_23;
	mul.wide.u32 	%rd26, %r30, 4;
	add.s64 	%rd6, %rd1, %rd26;
	add.s64 	%rd28, %rd6, %rd24;
	ld.global.f32 	%f16, [%rd28];
	setp.leu.f32 	%p19, %f16, %f46;
	@%p19 bra 	$L__BB0_23;
	ld.global.f32 	%f31, [%rd6];
	cvt.rzi.s32.f32 	%r101, %f31;
	mov.f32 	%f46, %f16;
$L__BB0_23:
	add.s32 	%r33, %r29, 1;
	cvt.rn.f32.s32 	%f32, %r33;
	tex.2d.v4.s32.f32 	{%r34, %r80, %r81, %r82}, [%rd12, {%f5, %f32}];
	setp.lt.s32 	%p20, %r34, 1;
	@%p20 bra 	$L__BB0_26;
	mul.wide.u32 	%rd29, %r34, 4;
	add.s64 	%rd7, %rd1, %rd29;
	add.s64 	%rd31, %rd7, %rd24;
	ld.global.f32 	%f18, [%rd31];
	setp.leu.f32 	%p21, %f18, %f46;
	@%p21 bra 	$L__BB0_26;
	ld.global.f32 	%f33, [%rd7];
	cvt.rzi.s32.f32 	%r101, %f33;
	mov.f32 	%f46, %f18;
$L__BB0_26:
	add.s32 	%r37, %r33, 1;
	cvt.rn.f32.s32 	%f34, %r37;
	tex.2d.v4.s32.f32 	{%r38, %r83, %r84, %r85}, [%rd12, {%f5, %f34}];
	setp.lt.s32 	%p22, %r38, 1;
	@%p22 bra 	$L__BB0_29;
	mul.wide.u32 	%rd32, %r38, 4;
	add.s64 	%rd8, %rd1, %rd32;
	add.s64 	%rd34, %rd8, %rd24;
	ld.global.f32 	%f20, [%rd34];
	setp.leu.f32 	%p23, %f20, %f46;
	@%p23 bra 	$L__BB0_29;
	ld.global.f32 	%f35, [%rd8];
	cvt.rzi.s32.f32 	%r101, %f35;
	mov.f32 	%f46, %f20;
$L__BB0_29:
	setp.ne.s32 	%p24, %r37, %r6;
	add.s32 	%r95, %r37, 1;
	@%p24 bra 	$L__BB0_17;
$L__BB0_30:
	add.s32 	%r91, %r11, 1;
	setp.le.s32 	%p25, %r11, %r4;
	@%p25 bra 	$L__BB0_3;
$L__BB0_31:
	shl.b32 	%r86, %r1, 2;
	cvta.to.global.u64 	%rd35, %rd11;
	mul.wide.s32 	%rd36, %r86, 4;
	add.s64 	%rd9, %rd35, %rd36;
	setp.lt.s32 	%p26, %r101, 0;
	@%p26 bra 	$L__BB0_33;
	mul.lo.s32 	%r89, %r101, 3;
	cvta.to.global.u64 	%rd37, %rd10;
	mul.wide.u32 	%rd38, %r89, 4;
	add.s64 	%rd39, %rd37, %rd38;
	ld.global.f32 	%f36, [%rd39];
	st.global.f32 	[%rd9], %f36;
	ld.global.f32 	%f37, [%rd39+4];
	st.global.f32 	[%rd9+4], %f37;
	ld.global.f32 	%f38, [%rd39+8];
	st.global.f32 	[%rd9+8], %f38;
	mov.b32 	%r90, 1065353216;
	st.global.u32 	[%rd9+12], %r90;
	bra.uni 	$L__BB0_34;
$L__BB0_33:
	mov.b32 	%r87, 0;
	st.global.u32 	[%rd9], %r87;
	st.global.u32 	[%rd9+4], %r87;
	st.global.u32 	[%rd9+8], %r87;
	mov.b32 	%r88, 1065353216;
	st.global.u32 	[%rd9+12], %r88;
$L__BB0_34:
	ret;

}


// ===== COMPILED SASS (sm_100) =====

	.target	sm_100

	.elftype	@"ET_EXEC"


//--------------------- .note.nv.tkinfo           --------------------------
	.section	.note.nv.tkinfo,"",@"SHT_NOTE"
	.sectionflags	@"SHF_NOTE_NV_TKINFO"
	.tkinfo
        /*0018*/ 	.word	0x00000002
        /*0030*/ 	.string	""
        /*0030*/ 	.string	"ptxas"
        /*0030*/ 	.string	"Cuda compilation tools, release 13.0, V13.0.88"
        /*0030*/ 	.string	"Build cuda_13.0.r13.0/compiler.36424714_0"
        /*0030*/ 	.string	"-arch sm_100 -m 64 "



//--------------------- .note.nv.cuinfo           --------------------------
	.section	.note.nv.cuinfo,"",@"SHT_NOTE"
	.sectionflags	@"SHF_NOTE_NV_CUINFO"
        /*0018*/ 	.short	0x0002
        /*001a*/ 	.short	0x0064
        /*001c*/ 	.short	0x0082
	.zero		2


//--------------------- .nv.info                  --------------------------
	.section	.nv.info,"",@"SHT_CUDA_INFO"
	.align	4


	//----- nvinfo : EIATTR_REGCOUNT
	.align		4
        /*0000*/ 	.byte	0x04, 0x2f
        /*0002*/ 	.short	(.L_1 - .L_0)
	.align		4
.L_0:
        /*0004*/ 	.word	index@(_Z20colouredArgMaxKerneliPKfiS0_PfS0_iyf)
        /*0008*/ 	.word	0x0000001c


	//----- nvinfo : EIATTR_FRAME_SIZE
	.align		4
.L_1:
        /*000c*/ 	.byte	0x04, 0x11
        /*000e*/ 	.short	(.L_3 - .L_2)
	.align		4
.L_2:
        /*0010*/ 	.word	index@(_Z20colouredArgMaxKerneliPKfiS0_PfS0_iyf)
        /*0014*/ 	.word	0x00000000


	//----- nvinfo : EIATTR_MIN_STACK_SIZE
	.align		4
.L_3:
        /*0018*/ 	.byte	0x04, 0x12
        /*001a*/ 	.short	(.L_5 - .L_4)
	.align		4
.L_4:
        /*001c*/ 	.word	index@(_Z20colouredArgMaxKerneliPKfiS0_PfS0_iyf)
        /*0020*/ 	.word	0x00000000
.L_5:


//--------------------- .nv.compat                --------------------------
	.section	.nv.compat,"",@"SHT_CUDA_COMPAT_INFO"
	.align	4
        /*0000*/ 	.byte	0x02, 0x09, 0x00, 0x00, 0x02, 0x02, 0x02, 0x00, 0x02, 0x05, 0x05, 0x00, 0x03, 0x07, 0x01, 0x01
        /*0010*/ 	.byte	0x02, 0x03, 0x00, 0x00, 0x02, 0x06, 0x01, 0x00, 0x04, 0x0b, 0x08, 0x00, 0x09, 0x00, 0x00, 0x00
        /*0020*/ 	.byte	0x00, 0x00, 0x00, 0x00


//--------------------- .nv.info._Z20colouredArgMaxKerneliPKfiS0_PfS0_iyf --------------------------
	.section	.nv.info._Z20colouredArgMaxKerneliPKfiS0_PfS0_iyf,"",@"SHT_CUDA_INFO"
	.sectionflags	@""
	.align	4


	//----- nvinfo : EIATTR_CUDA_API_VERSION
	.align		4
        /*0000*/ 	.byte	0x04, 0x37
        /*0002*/ 	.short	(.L_7 - .L_6)
.L_6:
        /*0004*/ 	.word	0x00000082


	//----- nvinfo : EIATTR_KPARAM_INFO
	.align		4
.L_7:
        /*0008*/ 	.byte	0x04, 0x17
        /*000a*/ 	.short	(.L_9 - .L_8)
.L_8:
        /*000c*/ 	.word	0x00000000
        /*0010*/ 	.short	0x0008
        /*0012*/ 	.short	0x0040
        /*0014*/ 	.byte	0x00, 0xf0, 0x11, 0x00


	//----- nvinfo : EIATTR_KPARAM_INFO
	.align		4
.L_9:
        /*0018*/ 	.byte	0x04, 0x17
        /*001a*/ 	.short	(.L_11 - .L_10)
.L_10:
        /*001c*/ 	.word	0x00000000
        /*0020*/ 	.short	0x0007
        /*0022*/ 	.short	0x0038
        /*0024*/ 	.byte	0x00, 0xf0, 0x21, 0x00


	//----- nvinfo : EIATTR_KPARAM_INFO
	.align		4
.L_11:
        /*0028*/ 	.byte	0x04, 0x17
        /*002a*/ 	.short	(.L_13 - .L_12)
.L_12:
        /*002c*/ 	.word	0x00000000
        /*0030*/ 	.short	0x0006
        /*0032*/ 	.short	0x0030
        /*0034*/ 	.byte	0x00, 0xf0, 0x11, 0x00


	//----- nvinfo : EIATTR_KPARAM_INFO
	.align		4
.L_13:
        /*0038*/ 	.byte	0x04, 0x17
        /*003a*/ 	.short	(.L_15 - .L_14)
.L_14:
        /*003c*/ 	.word	0x00000000
        /*0040*/ 	.short	0x0005
        /*0042*/ 	.short	0x0028
        /*0044*/ 	.byte	0x00, 0xf5, 0x21, 0x00


	//----- nvinfo : EIATTR_KPARAM_INFO
	.align		4
.L_15:
        /*0048*/ 	.byte	0x04, 0x17
        /*004a*/ 	.short	(.L_17 - .L_16)
.L_16:
        /*004c*/ 	.word	0x00000000
        /*0050*/ 	.short	0x0004
        /*0052*/ 	.short	0x0020
        /*0054*/ 	.byte	0x00, 0xf5, 0x21, 0x00


	//----- nvinfo : EIATTR_KPARAM_INFO
	.align		4
.L_17:
        /*0058*/ 	.byte	0x04, 0x17
        /*005a*/ 	.short	(.L_19 - .L_18)
.L_18:
        /*005c*/ 	.word	0x00000000
        /*0060*/ 	.short	0x0003
        /*0062*/ 	.short	0x0018
        /*0064*/ 	.byte	0x00, 0xf5, 0x21, 0x00


	//----- nvinfo : EIATTR_KPARAM_INFO
	.align		4
.L_19:
        /*0068*/ 	.byte	0x04, 0x17
        /*006a*/ 	.short	(.L_21 - .L_20)
.L_20:
        /*006c*/ 	.word	0x00000000
        /*0070*/ 	.short	0x0002
        /*0072*/ 	.short	0x0010
        /*0074*/ 	.byte	0x00, 0xf0, 0x11, 0x00


	//----- nvinfo : EIATTR_KPARAM_INFO
	.align		4
.L_21:
        /*0078*/ 	.byte	0x04, 0x17
        /*007a*/ 	.short	(.L_23 - .L_22)
.L_22:
        /*007c*/ 	.word	0x00000000
        /*0080*/ 	.short	0x0001
        /*0082*/ 	.short	0x0008
        /*0084*/ 	.byte	0x00, 0xf5, 0x21, 0x00


	//----- nvinfo : EIATTR_KPARAM_INFO
	.align		4
.L_23:
        /*0088*/ 	.byte	0x04, 0x17
        /*008a*/ 	.short	(.L_25 - .L_24)
.L_24:
        /*008c*/ 	.word	0x00000000
        /*0090*/ 	.short	0x0000
        /*0092*/ 	.short	0x0000
        /*0094*/ 	.byte	0x00, 0xf0, 0x11, 0x00


	//----- nvinfo : EIATTR_SPARSE_MMA_MASK
	.align		4
.L_25:
        /*0098*/ 	.byte	0x03, 0x50
        /*009a*/ 	.short	0x0000


	//----- nvinfo : EIATTR_MAXREG_COUNT
	.align		4
        /*009c*/ 	.byte	0x03, 0x1b
        /*009e*/ 	.short	0x00ff


	//----- nvinfo : EIATTR_MERCURY_ISA_VERSION
	.align		4
        /*00a0*/ 	.byte	0x03, 0x5f
        /*00a2*/ 	.short	0x0101


	//----- nvinfo : EIATTR_VRC_CTA_INIT_COUNT
	.align		4
        /*00a4*/ 	.byte	0x02, 0x4a
	.zero		1
	.zero		1


	//----- nvinfo : EIATTR_EXIT_INSTR_OFFSETS
	.align		4
        /*00a8*/ 	.byte	0x04, 0x1c
        /*00aa*/ 	.short	(.L_27 - .L_26)


	//   ....[0]....
.L_26:
        /*00ac*/ 	.word	0x00000070


	//   ....[1]....
        /*00b0*/ 	.word	0x00000d20


	//   ....[2]....
        /*00b4*/ 	.word	0x00000d80


	//----- nvinfo : EIATTR_CRS_STACK_SIZE
	.align		4
.L_27:
        /*00b8*/ 	.byte	0x04, 0x1e
        /*00ba*/ 	.short	(.L_29 - .L_28)
.L_28:
        /*00bc*/ 	.word	0x00000000


	//----- nvinfo : EIATTR_CBANK_PARAM_SIZE
	.align		4
.L_29:
        /*00c0*/ 	.byte	0x03, 0x19
        /*00c2*/ 	.short	0x0044


	//----- nvinfo : EIATTR_PARAM_CBANK
	.align		4
        /*00c4*/ 	.byte	0x04, 0x0a
        /*00c6*/ 	.short	(.L_31 - .L_30)
	.align		4
.L_30:
        /*00c8*/ 	.word	index@(.nv.constant0._Z20colouredArgMaxKerneliPKfiS0_PfS0_iyf)
        /*00cc*/ 	.short	0x0380
        /*00ce*/ 	.short	0x0044


	//----- nvinfo : EIATTR_SW_WAR
	.align		4
.L_31:
        /*00d0*/ 	.byte	0x04, 0x36
        /*00d2*/ 	.short	(.L_33 - .L_32)
.L_32:
        /*00d4*/ 	.word	0x00000008
.L_33:


//--------------------- .nv.callgraph             --------------------------
	.section	.nv.callgraph,"",@"SHT_CUDA_CALLGRAPH"
	.align	4
	.sectionentsize	8
	.align		4
        /*0000*/ 	.word	0x00000000
	.align		4
        /*0004*/ 	.word	0xffffffff
	.align		4
        /*0008*/ 	.word	0x00000000
	.align		4
        /*000c*/ 	.word	0xfffffffe
	.align		4
        /*0010*/ 	.word	0x00000000
	.align		4
        /*0014*/ 	.word	0xfffffffd
	.align		4
        /*0018*/ 	.word	0x00000000
	.align		4
        /*001c*/ 	.word	0xfffffffc


//--------------------- .text._Z20colouredArgMaxKerneliPKfiS0_PfS0_iyf --------------------------
	.section	.text._Z20colouredArgMaxKerneliPKfiS0_PfS0_iyf,"ax",@progbits
	.align	128
        .global         _Z20colouredArgMaxKerneliPKfiS0_PfS0_iyf
        .type           _Z20colouredArgMaxKerneliPKfiS0_PfS0_iyf,@function
        .size           _Z20colouredArgMaxKerneliPKfiS0_PfS0_iyf,(.L_x_22 - _Z20colouredArgMaxKerneliPKfiS0_PfS0_iyf)
        .other          _Z20colouredArgMaxKerneliPKfiS0_PfS0_iyf,@"STO_CUDA_ENTRY STV_DEFAULT"
_Z20colouredArgMaxKerneliPKfiS0_PfS0_iyf:
.text._Z20colouredArgMaxKerneliPKfiS0_PfS0_iyf:
[----:B------:R-:W-:Y:S01]  /*0000*/  LDC R1, c[0x0][0x37c] ;  /* 0x0000df00ff017b82 */ /* 0x000fe20000000800 */
[----:B------:R-:W0:Y:S07]  /*0010*/  S2R R0, SR_TID.X ;  /* 0x0000000000007919 */ /* 0x000e2e0000002100 */
[----:B------:R-:W0:Y:S01]  /*0020*/  S2UR UR4, SR_CTAID.X ;  /* 0x00000000000479c3 */ /* 0x000e220000002500 */
[----:B------:R-:W1:Y:S07]  /*0030*/  LDCU UR5, c[0x0][0x380] ;  /* 0x00007000ff0577ac */ /* 0x000e6e0008000800 */
[----:B------:R-:W0:Y:S02]  /*0040*/  LDC R21, c[0x0][0x360] ;  /* 0x0000d800ff157b82 */ /* 0x000e240000000800 */
[----:B0-----:R-:W-:-:S05]  /*0050*/  IMAD R21, R21, UR4, R0 ;  /* 0x0000000415157c24 */ /* 0x001fca000f8e0200 */
[----:B-1----:R-:W-:-:S13]  /*0060*/  ISETP.GE.AND P0, PT, R21, UR5, PT ;  /* 0x0000000515007c0c */ /* 0x002fda000bf06270 */
[----:B------:R-:W-:Y:S05]  /*0070*/  @P0 EXIT ;  /* 0x000000000000094d */ /* 0x000fea0003800000 */
[C---:B------:R-:W-:Y:S01]  /*0080*/  IMAD.HI R0, R21.reuse, 0x66666667, RZ ;  /* 0x6666666715007827 */ /* 0x040fe200078e02ff */
[C---:B------:R-:W-:Y:S01]  /*0090*/  ISETP.GT.AND P0, PT, R21.reuse, 0x4ff, PT ;  /* 0x000004ff1500780c */ /* 0x040fe20003f04270 */
[----:B------:R-:W0:Y:S01]  /*00a0*/  LDCU.64 UR6, c[0x0][0x358] ;  /* 0x00006b00ff0677ac */ /* 0x000e220008000a00 */
[----:B------:R-:W-:Y:S01]  /*00b0*/  ISETP.GE.AND P1, PT, R21, 0x4ad80, PT ;  /* 0x0004ad801500780c */ /* 0x000fe20003f26270 */
[----:B------:R-:W-:Y:S01]  /*00c0*/  BSSY.RECONVERGENT B2, `(.L_x_0) ;  /* 0x00000b5000027945 */ /* 0x000fe20003800200 */
[----:B------:R-:W-:Y:S02]  /*00d0*/  SHF.R.U32.HI R3, RZ, 0x1f, R0 ;  /* 0x0000001fff037819 */ /* 0x000fe40000011600 */
[----:B------:R-:W-:Y:S02]  /*00e0*/  MOV R20, 0xffffffff ;  /* 0xffffffff00147802 */ /* 0x000fe40000000f00 */
[----:B------:R-:W-:-:S05]  /*00f0*/  LEA.HI.SX32 R0, R0, R3, 0x18 ;  /* 0x0000000300007211 */ /* 0x000fca00078fc2ff */
[C---:B------:R-:W-:Y:S02]  /*0100*/  IMAD R22, R0.reuse, -0x280, R21 ;  /* 0xfffffd8000167824 */ /* 0x040fe400078e0215 */
[C---:B------:R-:W-:Y:S02]  /*0110*/  VIADD R9, R0.reuse, 0xffffffff ;  /* 0xffffffff00097836 */ /* 0x040fe40000000000 */
[----:B------:R-:W-:Y:S01]  /*0120*/  VIADD R8, R0, 0x1 ;  /* 0x0000000100087836 */ /* 0x000fe20000000000 */
[C---:B------:R-:W-:Y:S02]  /*0130*/  VIMNMX R2, PT, PT, R22.reuse, 0x1, !PT ;  /* 0x0000000116027848 */ /* 0x040fe40007fe0100 */
[----:B------:R-:W-:Y:S02]  /*0140*/  VIMNMX R22, PT, PT, R22, 0x27e, PT ;  /* 0x0000027e16167848 */ /* 0x000fe40003fe0100 */
[----:B------:R-:W-:Y:S01]  /*0150*/  SEL R9, R9, RZ, P0 ;  /* 0x000000ff09097207 */ /* 0x000fe20000000000 */
[----:B------:R-:W-:Y:S01]  /*0160*/  VIADD R7, R2, 0xffffffff ;  /* 0xffffffff02077836 */ /* 0x000fe20000000000 */
[----:B------:R-:W-:Y:S01]  /*0170*/  SEL R8, R8, 0x1df, !P1 ;  /* 0x000001df08087807 */ /* 0x000fe20004800000 */
[----:B------:R-:W-:-:S05]  /*0180*/  VIADD R2, R22, 0x1 ;  /* 0x0000000116027836 */ /* 0x000fca0000000000 */
[----:B------:R-:W-:-:S13]  /*0190*/  ISETP.GT.AND P2, PT, R7, R2, PT ;  /* 0x000000020700720c */ /* 0x000fda0003f44270 */
[----:B0-----:R-:W-:Y:S05]  /*01a0*/  @P2 BRA `(.L_x_1) ;  /* 0x0000000800982947 */ /* 0x001fea0003800000 */
[----:B------:R-:W0:Y:S01]  /*01b0*/  LDCU UR4, c[0x0][0x3c0] ;  /* 0x00007800ff0477ac */ /* 0x000e220008000800 */
[C---:B------:R-:W-:Y:S01]  /*01c0*/  VIMNMX R6, PT, PT, R9.reuse, R8, !PT ;  /* 0x0000000809067248 */ /* 0x040fe20007fe0100 */
[C---:B------:R-:W-:Y:S01]  /*01d0*/  VIADD R5, R9.reuse, 0x1 ;  /* 0x0000000109057836 */ /* 0x040fe20000000000 */
[----:B------:R-:W-:Y:S01]  /*01e0*/  MOV R20, 0xffffffff ;  /* 0xffffffff00147802 */ /* 0x000fe20000000f00 */
[C---:B------:R-:W-:Y:S01]  /*01f0*/  VIADD R4, R9.reuse, 0x2 ;  /* 0x0000000209047836 */ /* 0x040fe20000000000 */
[----:B------:R-:W-:Y:S01]  /*0200*/  IADD3 R0, PT, PT, R6, 0x1, -R9 ;  /* 0x0000000106007810 */ /* 0x000fe20007ffe809 */
[----:B------:R-:W-:Y:S01]  /*0210*/  VIADD R3, R9, 0x3 ;  /* 0x0000000309037836 */ /* 0x000fe20000000000 */
[----:B------:R-:W-:Y:S02]  /*0220*/  I2FP.F32.S32 R11, R9 ;  /* 0x00000009000b7245 */ /* 0x000fe40000201400 */
[----:B------:R-:W-:Y:S02]  /*0230*/  I2FP.F32.S32 R13, R5 ;  /* 0x00000005000d7245 */ /* 0x000fe40000201400 */
[----:B------:R-:W-:-:S02]  /*0240*/  I2FP.F32.S32 R15, R4 ;  /* 0x00000004000f7245 */ /* 0x000fc40000201400 */
[----:B------:R-:W-:Y:S01]  /*0250*/  LOP3.LUT R0, R0, 0x3, RZ, 0xc0, !PT ;  /* 0x0000000300007812 */ /* 0x000fe200078ec0ff */
[----:B0-----:R-:W-:-:S07]  /*0260*/  IMAD.U32 R2, RZ, RZ, UR4 ;  /* 0x00000004ff027e24 */ /* 0x001fce000f8e00ff */
.L_x_19:
[----:B------:R-:W-:Y:S01]  /*0270*/  ISETP.GT.AND P0, PT, R9, R8, PT ;  /* 0x000000080900720c */ /* 0x000fe20003f04270 */
[----:B------:R-:W-:-:S12]  /*0280*/  BSSY.RECONVERGENT B1, `(.L_x_2) ;  /* 0x0000095000017945 */ /* 0x000fd80003800200 */
[----:B0123--:R-:W-:Y:S05]  /*0290*/  @P0 BRA `(.L_x_3) ;  /* 0x00000008004c0947 */ /* 0x00ffea0003800000 */
[----:B------:R-:W-:Y:S01]  /*02a0*/  ISETP.NE.AND P0, PT, R0, RZ, PT ;  /* 0x000000ff0000720c */ /* 0x000fe20003f05270 */
[----:B------:R-:W-:Y:S01]  /*02b0*/  BSSY.RECONVERGENT B0, `(.L_x_4) ;  /* 0x0000041000007945 */ /* 0x000fe20003800200 */
[----:B------:R-:W-:Y:S01]  /*02c0*/  IMAD.MOV.U32 R12, RZ, RZ, R9 ;  /* 0x000000ffff0c7224 */ /* 0x000fe200078e0009 */
[----:B------:R-:W-:-:S10]  /*02d0*/  I2FP.F32.U32 R10, R7 ;  /* 0x00000007000a7245 */ /* 0x000fd40000201000 */
[----:B------:R-:W-:Y:S05]  /*02e0*/  @!P0 BRA `(.L_x_5) ;  /* 0x0000000000f48947 */ /* 0x000fea0003800000 */
[----:B------:R-:W0:Y:S01]  /*02f0*/  LDCU UR4, c[0x0][0x3b8] ;  /* 0x00007700ff0477ac */ /* 0x000e220008000800 */
[----:B------:R-:W-:Y:S01]  /*0300*/  IMAD.MOV.U32 R23, RZ, RZ, -0x3e000000 ;  /* 0xc2000000ff177424 */ /* 0x000fe200078e00ff */
[----:B------:R-:W-:-:S03]  /*0310*/  UMOV UR5, URZ ;  /* 0x000000ff00057c82 */ /* 0x000fc60008000000 */
[----:B0-----:R-:W5:Y:S01]  /*0320*/  TEX.LL RZ, R25, R10, R23, UR4, 2D, 0x1 ;  /* 0x28ff04170a197f60 */ /* 0x001f6200089e01ff */
[----:B------:R-:W-:Y:S01]  /*0330*/  BSSY.RECONVERGENT B3, `(.L_x_6) ;  /* 0x000000e000037945 */ /* 0x000fe20003800200 */
[----:B------:R-:W-:Y:S02]  /*0340*/  ISETP.NE.AND P1, PT, R0, 0x1, PT ;  /* 0x000000010000780c */ /* 0x000fe40003f25270 */
[----:B-----5:R-:W-:-:S13]  /*0350*/  ISETP.GE.AND P0, PT, R25, 0x1, PT ;  /* 0x000000011900780c */ /* 0x020fda0003f06270 */
[----:B------:R-:W-:Y:S05]  /*0360*/  @!P0 BRA `(.L_x_7) ;  /* 0x0000000000288947 */ /* 0x000fea0003800000 */
[----:B------:R-:W0:Y:S08]  /*0370*/  LDC.64 R16, c[0x0][0x3a8] ;  /* 0x0000ea00ff107b82 */ /* 0x000e300000000a00 */
[----:B------:R-:W1:Y:S01]  /*0380*/  LDC R19, c[0x0][0x3b0] ;  /* 0x0000ec00ff137b82 */ /* 0x000e620000000800 */
[----:B0-----:R-:W-:-:S04]  /*0390*/  IMAD.WIDE.U32 R16, R25, 0x4, R16 ;  /* 0x0000000419107825 */ /* 0x001fc800078e0010 */
[----:B-1----:R-:W-:-:S06]  /*03a0*/  IMAD.WIDE R18, R19, 0x4, R16 ;  /* 0x0000000413127825 */ /* 0x002fcc00078e0210 */
[----:B------:R-:W2:Y:S02]  /*03b0*/  LDG.E R19, desc[UR6][R18.64] ;  /* 0x0000000612137981 */ /* 0x000ea4000c1e1900 */
[----:B--2---:R-:W-:-:S13]  /*03c0*/  FSETP.GT.AND P0, PT, R19, R2, PT ;  /* 0x000000021300720b */ /* 0x004fda0003f04000 */
[----:B------:R-:W-:Y:S05]  /*03d0*/  @!P0 BRA `(.L_x_7) ;  /* 0x00000000000c8947 */ /* 0x000fea0003800000 */
[----:B------:R-:W2:Y:S01]  /*03e0*/  LDG.E R16, desc[UR6][R16.64] ;  /* 0x0000000610107981 */ /* 0x000ea2000c1e1900 */
[----:B------:R-:W-:Y:S01]  /*03f0*/  MOV R2, R19 ;  /* 0x0000001300027202 */ /* 0x000fe20000000f00 */
[----:B--2---:R0:W1:Y:S06]  /*0400*/  F2I.TRUNC.NTZ R20, R16 ;  /* 0x0000001000147305 */ /* 0x00406c000020f100 */
.L_x_7:
[----:B------:R-:W-:Y:S05]  /*0410*/  BSYNC.RECONVERGENT B3 ;  /* 0x0000000000037941 */ /* 0x000fea0003800200 */
.L_x_6:
[----:B------:R-:W-:Y:S01]  /*0420*/  IMAD.MOV.U32 R12, RZ, RZ, R5 ;  /* 0x000000ffff0c7224 */ /* 0x000fe200078e0005 */
[----:B------:R-:W-:Y:S06]  /*0430*/  @!P1 BRA `(.L_x_5) ;  /* 0x0000000000a09947 */ /* 0x000fec0003800000 */
[----:B------:R-:W2:Y:S01]  /*0440*/  LDCU UR4, c[0x0][0x3b8] ;  /* 0x00007700ff0477ac */ /* 0x000ea20008000800 */
[----:B------:R-:W-:Y:S01]  /*0450*/  IMAD.MOV.U32 R12, RZ, RZ, R10 ;  /* 0x000000ffff0c7224 */ /* 0x000fe200078e000a */
[----:B------:R-:W-:-:S03]  /*0460*/  UMOV UR5, URZ ;  /* 0x000000ff00057c82 */ /* 0x000fc60008000000 */
[----:B--2---:R-:W5:Y:S01]  /*0470*/  TEX.LL RZ, R19, R12, R23, UR4, 2D, 0x1 ;  /* 0x28ff04170c137f60 */ /* 0x004f6200089e01ff */
[----:B------:R-:W-:Y:S01]  /*0480*/  BSSY.RECONVERGENT B3, `(.L_x_8) ;  /* 0x000000e000037945 */ /* 0x000fe20003800200 */
[----:B------:R-:W-:Y:S02]  /*0490*/  ISETP.NE.AND P1, PT, R0, 0x2, PT ;  /* 0x000000020000780c */ /* 0x000fe40003f25270 */
[----:B-----5:R-:W-:-:S13]  /*04a0*/  ISETP.GE.AND P0, PT, R19, 0x1, PT ;  /* 0x000000011300780c */ /* 0x020fda0003f06270 */
[----:B------:R-:W-:Y:S05]  /*04b0*/  @!P0 BRA `(.L_x_9) ;  /* 0x0000000000288947 */ /* 0x000fea0003800000 */
[----:B0-----:R-:W0:Y:S08]  /*04c0*/  LDC.64 R16, c[0x0][0x3a8] ;  /* 0x0000ea00ff107b82 */ /* 0x001e300000000a00 */
[----:B------:R-:W2:Y:S01]  /*04d0*/  LDC R25, c[0x0][0x3b0] ;  /* 0x0000ec00ff197b82 */ /* 0x000ea20000000800 */
[----:B0-----:R-:W-:-:S04]  /*04e0*/  IMAD.WIDE.U32 R16, R19, 0x4, R16 ;  /* 0x0000000413107825 */ /* 0x001fc800078e0010 */
[----:B--2---:R-:W-:-:S06]  /*04f0*/  IMAD.WIDE R18, R25, 0x4, R16 ;  /* 0x0000000419127825 */ /* 0x004fcc00078e0210 */
[----:B------:R-:W2:Y:S02]  /*0500*/  LDG.E R19, desc[UR6][R18.64] ;  /* 0x0000000612137981 */ /* 0x000ea4000c1e1900 */
[----:B--2---:R-:W-:-:S13]  /*0510*/  FSETP.GT.AND P0, PT, R19, R2, PT ;  /* 0x000000021300720b */ /* 0x004fda0003f04000 */
[----:B------:R-:W-:Y:S05]  /*0520*/  @!P0 BRA `(.L_x_9) ;  /* 0x00000000000c8947 */ /* 0x000fea0003800000 */
[----:B------:R-:W1:Y:S01]  /*0530*/  LDG.E R16, desc[UR6][R16.64] ;  /* 0x0000000610107981 */ /* 0x000e62000c1e1900 */
[----:B------:R-:W-:Y:S01]  /*0540*/  IMAD.MOV.U32 R2, RZ, RZ, R19 ;  /* 0x000000ffff027224 */ /* 0x000fe200078e0013 */
[----:B-1----:R2:W3:Y:S06]  /*0550*/  F2I.TRUNC.NTZ R20, R16 ;  /* 0x0000001000147305 */ /* 0x0024ec000020f100 */
.L_x_9:
[----:B------:R-:W-:Y:S05]  /*0560*/  BSYNC.RECONVERGENT B3 ;  /* 0x0000000000037941 */ /* 0x000fea0003800200 */
.L_x_8:
[----:B------:R-:W-:Y:S01]  /*0570*/  MOV R12, R4 ;  /* 0x00000004000c7202 */ /* 0x000fe20000000f00 */
[----:B------:R-:W-:Y:S06]  /*0580*/  @!P1 BRA `(.L_x_5) ;  /* 0x00000000004c9947 */ /* 0x000fec0003800000 */
[----:B------:R-:W4:Y:S01]  /*0590*/  LDCU UR4, c[0x0][0x3b8] ;  /* 0x00007700ff0477ac */ /* 0x000f220008000800 */
[----:B------:R-:W-:Y:S01]  /*05a0*/  IMAD.MOV.U32 R14, RZ, RZ, R10 ;  /* 0x000000ffff0e7224 */ /* 0x000fe200078e000a */
[----:B------:R-:W-:-:S03]  /*05b0*/  UMOV UR5, URZ ;  /* 0x000000ff00057c82 */ /* 0x000fc60008000000 */
[----:B----4-:R-:W5:Y:S01]  /*05c0*/  TEX.LL RZ, R23, R14, R23, UR4, 2D, 0x1 ;  /* 0x28ff04170e177f60 */ /* 0x010f6200089e01ff */
[----:B------:R-:W-:Y:S01]  /*05d0*/  IMAD.MOV.U32 R12, RZ, RZ, R3 ;  /* 0x000000ffff0c7224 */ /* 0x000fe200078e0003 */
[----:B-----5:R-:W-:-:S13]  /*05e0*/  ISETP.GE.AND P0, PT, R23, 0x1, PT ;  /* 0x000000011700780c */ /* 0x020fda0003f06270 */
[----:B------:R-:W-:Y:S05]  /*05f0*/  @!P0 BRA `(.L_x_5) ;  /* 0x0000000000308947 */ /* 0x000fea0003800000 */
[----:B0-2---:R-:W0:Y:S08]  /*0600*/  LDC.64 R16, c[0x0][0x3a8] ;  /* 0x0000ea00ff107b82 */ /* 0x005e300000000a00 */
[----:B------:R-:W2:Y:S01]  /*0610*/  LDC R19, c[0x0][0x3b0] ;  /* 0x0000ec00ff137b82 */ /* 0x000ea20000000800 */
[----:B0-----:R-:W-:-:S04]  /*0620*/  IMAD.WIDE.U32 R16, R23, 0x4, R16 ;  /* 0x0000000417107825 */ /* 0x001fc800078e0010 */
[----:B--2---:R-:W-:-:S06]  /*0630*/  IMAD.WIDE R18, R19, 0x4, R16 ;  /* 0x0000000413127825 */ /* 0x004fcc00078e0210 */
[----:B------:R-:W2:Y:S01]  /*0640*/  LDG.E R19, desc[UR6][R18.64] ;  /* 0x0000000612137981 */ /* 0x000ea2000c1e1900 */
[----:B------:R-:W-:Y:S01]  /*0650*/  IMAD.MOV.U32 R12, RZ, RZ, R3 ;  /* 0x000000ffff0c7224 */ /* 0x000fe200078e0003 */
[----:B--2---:R-:W-:-:S13]  /*0660*/  FSETP.GT.AND P0, PT, R19, R2, PT ;  /* 0x000000021300720b */ /* 0x004fda0003f04000 */
[----:B------:R-:W-:Y:S05]  /*0670*/  @!P0 BRA `(.L_x_5) ;  /* 0x0000000000108947 */ /* 0x000fea0003800000 */
[----:B------:R-:W1:Y:S01]  /*0680*/  LDG.E R16, desc[UR6][R16.64] ;  /* 0x0000000610107981 */ /* 0x000e62000c1e1900 */
[----:B------:R-:W-:Y:S01]  /*0690*/  MOV R2, R19 ;  /* 0x0000001300027202 */ /* 0x000fe20000000f00 */
[----:B------:R-:W-:Y:S01]  /*06a0*/  IMAD.MOV.U32 R12, RZ, RZ, R3 ;  /* 0x000000ffff0c7224 */ /* 0x000fe200078e0003 */
[----:B-1-3--:R0:W1:Y:S06]  /*06b0*/  F2I.TRUNC.NTZ R20, R16 ;  /* 0x0000001000147305 */ /* 0x00a06c000020f100 */
.L_x_5:
[----:B------:R-:W-:Y:S05]  /*06c0*/  BSYNC.RECONVERGENT B0 ;  /* 0x0000000000007941 */ /* 0x000fea0003800200 */
.L_x_4:
[----:B0-2---:R-:W0:Y:S01]  /*06d0*/  LDC.64 R16, c[0x0][0x3a8] ;  /* 0x0000ea00ff107b82 */ /* 0x005e220000000a00 */
[----:B------:R-:W-:-:S05]  /*06e0*/  IMAD.IADD R14, R6, 0x1, -R9 ;  /* 0x00000001060e7824 */ /* 0x000fca00078e0a09 */
[----:B------:R-:W-:-:S13]  /*06f0*/  ISETP.GE.U32.AND P0, PT, R14, 0x3, PT ;  /* 0x000000030e00780c */ /* 0x000fda0003f06070 */
[----:B------:R-:W-:Y:S05]  /*0700*/  @!P0 BRA `(.L_x_3) ;  /* 0x0000000400308947 */ /* 0x000fea0003800000 */
.L_x_18:
[----:B--2---:R-:W2:Y:S01]  /*0710*/  LDCU UR4, c[0x0][0x3b8] ;  /* 0x00007700ff0477ac */ /* 0x004ea20008000800 */
[----:B------:R-:W-:Y:S01]  /*0720*/  I2FP.F32.S32 R19, R12 ;  /* 0x0000000c00137245 */ /* 0x000fe20000201400 */
[----:B------:R-:W-:Y:S01]  /*0730*/  IMAD.MOV.U32 R14, RZ, RZ, -0x3e000000 ;  /* 0xc2000000ff0e7424 */ /* 0x000fe200078e00ff */
[----:B------:R-:W-:Y:S01]  /*0740*/  MOV R18, R10 ;  /* 0x0000000a00127202 */ /* 0x000fe20000000f00 */
[----:B------:R-:W-:-:S03]  /*0750*/  UMOV UR5, URZ ;  /* 0x000000ff00057c82 */ /* 0x000fc60008000000 */
[----:B--2---:R-:W5:Y:S01]  /*0760*/  TEX.LL RZ, R19, R18, R14, UR4, 2D, 0x1 ;  /* 0x28ff040e12137f60 */ /* 0x004f6200089e01ff */
[----:B------:R-:W-:Y:S01]  /*0770*/  BSSY.RECONVERGENT B0, `(.L_x_10) ;  /* 0x000000b000007945 */ /* 0x000fe20003800200 */
[----:B-----5:R-:W-:-:S13]  /*0780*/  ISETP.GE.AND P0, PT, R19, 0x1, PT ;  /* 0x000000011300780c */ /* 0x020fda0003f06270 */
[----:B0-----:R-:W-:Y:S05]  /*0790*/  @!P0 BRA `(.L_x_11) ;  /* 0x0000000000208947 */ /* 0x001fea0003800000 */
[----:B------:R-:W2:Y:S01]  /*07a0*/  LDC R25, c[0x0][0x3b0] ;  /* 0x0000ec00ff197b82 */ /* 0x000ea20000000800 */
[----:B0-----:R-:W-:-:S04]  /*07b0*/  IMAD.WIDE.U32 R18, R19, 0x4, R16 ;  /* 0x0000000413127825 */ /* 0x001fc800078e0010 */
[----:B--2---:R-:W-:-:S06]  /*07c0*/  IMAD.WIDE R24, R25, 0x4, R18 ;  /* 0x0000000419187825 */ /* 0x004fcc00078e0212 */
[----:B------:R-:W2:Y:S02]  /*07d0*/  LDG.E R25, desc[UR6][R24.64] ;  /* 0x0000000618197981 */ /* 0x000ea4000c1e1900 */
[----:B--2---:R-:W-:-:S13]  /*07e0*/  FSETP.GT.AND P0, PT, R25, R2, PT ;  /* 0x000000021900720b */ /* 0x004fda0003f04000 */
[----:B------:R-:W1:Y:S01]  /*07f0*/  @P0 LDG.E R18, desc[UR6][R18.64] ;  /* 0x0000000612120981 */ /* 0x000e62000c1e1900 */
[----:B------:R-:W-:Y:S01]  /*0800*/  @P0 IMAD.MOV.U32 R2, RZ, RZ, R25 ;  /* 0x000000ffff020224 */ /* 0x000fe200078e0019 */
[----:B-1-3--:R2:W0:Y:S06]  /*0810*/  @P0 F2I.TRUNC.NTZ R20, R18 ;  /* 0x0000001200140305 */ /* 0x00a42c000020f100 */
.L_x_11:
[----:B------:R-:W-:Y:S05]  /*0820*/  BSYNC.RECONVERGENT B0 ;  /* 0x0000000000007941 */ /* 0x000fea0003800200 */
.L_x_10:
[----:B------:R-:W4:Y:S01]  /*0830*/  LDCU UR4, c[0x0][0x3b8] ;  /* 0x00007700ff0477ac */ /* 0x000f220008000800 */
[----:B------:R-:W-:Y:S02]  /*0840*/  VIADD R19, R12, 0x1 ;  /* 0x000000010c137836 */ /* 0x000fe40000000000 */
[----:B--2---:R-:W-:Y:S01]  /*0850*/  IMAD.MOV.U32 R18, RZ, RZ, R10 ;  /* 0x000000ffff127224 */ /* 0x004fe200078e000a */
[----:B------:R-:W-:Y:S02]  /*0860*/  UMOV UR5, URZ ;  /* 0x000000ff00057c82 */ /* 0x000fe40008000000 */
[----:B------:R-:W-:-:S06]  /*0870*/  I2FP.F32.S32 R19, R19 ;  /* 0x0000001300137245 */ /* 0x000fcc0000201400 */
[----:B----4-:R-:W5:Y:S01]  /*0880*/  TEX.LL RZ, R19, R18, R14, UR4, 2D, 0x1 ;  /* 0x28ff040e12137f60 */ /* 0x010f6200089e01ff */
[----:B------:R-:W-:Y:S01]  /*0890*/  BSSY.RECONVERGENT B0, `(.L_x_12) ;  /* 0x000000b000007945 */ /* 0x000fe20003800200 */
[----:B-----5:R-:W-:-:S13]  /*08a0*/  ISETP.GE.AND P0, PT, R19, 0x1, PT ;  /* 0x000000011300780c */ /* 0x020fda0003f06270 */
[----:B------:R-:W-:Y:S05]  /*08b0*/  @!P0 BRA `(.L_x_13) ;  /* 0x0000000000208947 */ /* 0x000fea0003800000 */
[----:B------:R-:W2:Y:S01]  /*08c0*/  LDC R25, c[0x0][0x3b0] ;  /* 0x0000ec00ff197b82 */ /* 0x000ea20000000800 */
[----:B0-----:R-:W-:-:S04]  /*08d0*/  IMAD.WIDE.U32 R18, R19, 0x4, R16 ;  /* 0x0000000413127825 */ /* 0x001fc800078e0010 */
[----:B--2---:R-:W-:-:S06]  /*08e0*/  IMAD.WIDE R24, R25, 0x4, R18 ;  /* 0x0000000419187825 */ /* 0x004fcc00078e0212 */
[----:B------:R-:W2:Y:S02]  /*08f0*/  LDG.E R25, desc[UR6][R24.64] ;  /* 0x0000000618197981 */ /* 0x000ea4000c1e1900 */
[----:B--2---:R-:W-:-:S13]  /*0900*/  FSETP.GT.AND P0, PT, R25, R2, PT ;  /* 0x000000021900720b */ /* 0x004fda0003f04000 */
[----:B------:R-:W1:Y:S01]  /*0910*/  @P0 LDG.E R18, desc[UR6][R18.64] ;  /* 0x0000000612120981 */ /* 0x000e62000c1e1900 */
[----:B------:R-:W-:Y:S01]  /*0920*/  @P0 MOV R2, R25 ;  /* 0x0000001900020202 */ /* 0x000fe20000000f00 */
[----:B-1-3--:R2:W0:Y:S06]  /*0930*/  @P0 F2I.TRUNC.NTZ R20, R18 ;  /* 0x0000001200140305 */ /* 0x00a42c000020f100 */
.L_x_13:
[----:B------:R-:W-:Y:S05]  /*0940*/  BSYNC.RECONVERGENT B0 ;  /* 0x0000000000007941 */ /* 0x000fea0003800200 */
.L_x_12:
        /* <DEDUP_REMOVED lines=17> */
.L_x_15:
[----:B------:R-:W-:Y:S05]  /*0a60*/  BSYNC.RECONVERGENT B0 ;  /* 0x0000000000007941 */ /* 0x000fea0003800200 */
.L_x_14:
[----:B------:R-:W4:Y:S01]  /*0a70*/  LDCU UR4, c[0x0][0x3b8] ;  /* 0x00007700ff0477ac */ /* 0x000f220008000800 */
[----:B------:R-:W-:Y:S01]  /*0a80*/  IADD3 R23, PT, PT, R12, 0x3, RZ ;  /* 0x000000030c177810 */ /* 0x000fe20007ffe0ff */
        /* <DEDUP_REMOVED lines=15> */
[----:B-1-3--:R2:W0:Y:S06]  /*0b80*/  F2I.TRUNC.NTZ R20, R18 ;  /* 0x0000001200147305 */ /* 0x00a42c000020f100 */
.L_x_17:
[----:B------:R-:W-:Y:S05]  /*0b90*/  BSYNC.RECONVERGENT B0 ;  /* 0x0000000000007941 */ /* 0x000fea0003800200 */
.L_x_16:
[----:B------:R-:W-:Y:S02]  /*0ba0*/  ISETP.NE.AND P0, PT, R23, R6, PT ;  /* 0x000000061700720c */ /* 0x000fe40003f05270 */
[----:B------:R-:W-:-:S11]  /*0bb0*/  IADD3 R12, PT, PT, R12, 0x4, RZ ;  /* 0x000000040c0c7810 */ /* 0x000fd60007ffe0ff */
[----:B------:R-:W-:Y:S05]  /*0bc0*/  @P0 BRA `(.L_x_18) ;  /* 0xfffffff800d00947 */ /* 0x000fea000383ffff */
.L_x_3:
[----:B------:R-:W-:Y:S05]  /*0bd0*/  BSYNC.RECONVERGENT B1 ;  /* 0x0000000000017941 */ /* 0x000fea0003800200 */
.L_x_2:
[C---:B------:R-:W-:Y:S01]  /*0be0*/  ISETP.GT.AND P0, PT, R7.reuse, R22, PT ;  /* 0x000000160700720c */ /* 0x040fe20003f04270 */
[----:B------:R-:W-:-:S12]  /*0bf0*/  VIADD R7, R7, 0x1 ;  /* 0x0000000107077836 */ /* 0x000fd80000000000 */
[----:B------:R-:W-:Y:S05]  /*0c00*/  @!P0 BRA `(.L_x_19) ;  /* 0xfffffff400988947 */ /* 0x000fea000383ffff */
.L_x_1:
[----:B------:R-:W-:Y:S05]  /*0c10*/  BSYNC.RECONVERGENT B2 ;  /* 0x0000000000027941 */ /* 0x000fea0003800200 */
.L_x_0:
[----:B------:R-:W4:Y:S01]  /*0c20*/  LDC.64 R2, c[0x0][0x3a0] ;  /* 0x0000e800ff027b82 */ /* 0x000f220000000a00 */
[----:B01-3--:R-:W-:Y:S01]  /*0c30*/  ISETP.GE.AND P0, PT, R20, RZ, PT ;  /* 0x000000ff1400720c */ /* 0x00bfe20003f06270 */
[----:B------:R-:W-:-:S04]  /*0c40*/  IMAD.SHL.U32 R21, R21, 0x4, RZ ;  /* 0x0000000415157824 */ /* 0x000fc800078e00ff */
[----:B----4-:R-:W-:-:S08]  /*0c50*/  IMAD.WIDE R2, R21, 0x4, R2 ;  /* 0x0000000415027825 */ /* 0x010fd000078e0202 */
[----:B------:R-:W-:Y:S05]  /*0c60*/  @!P0 BRA `(.L_x_20) ;  /* 0x0000000000308947 */ /* 0x000fea0003800000 */
[----:B------:R-:W0:Y:S01]  /*0c70*/  LDC.64 R4, c[0x0][0x398] ;  /* 0x0000e600ff047b82 */ /* 0x000e220000000a00 */
[----:B------:R-:W-:-:S04]  /*0c80*/  IMAD R7, R20, 0x3, RZ ;  /* 0x0000000314077824 */ /* 0x000fc800078e02ff */
[----:B0-----:R-:W-:-:S05]  /*0c90*/  IMAD.WIDE.U32 R4, R7, 0x4, R4 ;  /* 0x0000000407047825 */ /* 0x001fca00078e0004 */
[----:B------:R-:W3:Y:S04]  /*0ca0*/  LDG.E R7, desc[UR6][R4.64] ;  /* 0x0000000604077981 */ /* 0x000ee8000c1e1900 */
[----:B---3--:R-:W-:Y:S04]  /*0cb0*/  STG.E desc[UR6][R2.64], R7 ;  /* 0x0000000702007986 */ /* 0x008fe8000c101906 */
[----:B------:R-:W3:Y:S01]  /*0cc0*/  LDG.E R9, desc[UR6][R4.64+0x4] ;  /* 0x0000040604097981 */ /* 0x000ee2000c1e1900 */
[----:B------:R-:W-:-:S03]  /*0cd0*/  HFMA2 R13, -RZ, RZ, 1.875, 0 ;  /* 0x3f800000ff0d7431 */ /* 0x000fc600000001ff */
[----:B---3--:R-:W-:Y:S04]  /*0ce0*/  STG.E desc[UR6][R2.64+0x4], R9 ;  /* 0x0000040902007986 */ /* 0x008fe8000c101906 */
[----:B------:R-:W3:Y:S04]  /*0cf0*/  LDG.E R11, desc[UR6][R4.64+0x8] ;  /* 0x00000806040b7981 */ /* 0x000ee8000c1e1900 */
[----:B------:R-:W-:Y:S04]  /*0d00*/  STG.E desc[UR6][R2.64+0xc], R13 ;  /* 0x00000c0d02007986 */ /* 0x000fe8000c101906 */
[----:B---3--:R-:W-:Y:S01]  /*0d10*/  STG.E desc[UR6][R2.64+0x8], R11 ;  /* 0x0000080b02007986 */ /* 0x008fe2000c101906 */
[----:B------:R-:W-:Y:S05]  /*0d20*/  EXIT ;  /* 0x000000000000794d */ /* 0x000fea0003800000 */
.L_x_20:
[----:B------:R-:W-:Y:S01]  /*0d30*/  IMAD.MOV.U32 R5, RZ, RZ, 0x3f800000 ;  /* 0x3f800000ff057424 */ /* 0x000fe200078e00ff */
[----:B------:R-:W-:Y:S04]  /*0d40*/  STG.E desc[UR6][R2.64], RZ ;  /* 0x000000ff02007986 */ /* 0x000fe8000c101906 */
[----:B------:R-:W-:Y:S04]  /*0d50*/  STG.E desc[UR6][R2.64+0x4], RZ ;  /* 0x000004ff02007986 */ /* 0x000fe8000c101906 */
[----:B------:R-:W-:Y:S04]  /*0d60*/  STG.E desc[UR6][R2.64+0x8], RZ ;  /* 0x000008ff02007986 */ /* 0x000fe8000c101906 */
[----:B------:R-:W-:Y:S01]  /*0d70*/  STG.E desc[UR6][R2.64+0xc], R5 ;  /* 0x00000c0502007986 */ /* 0x000fe2000c101906 */
[----:B------:R-:W-:Y:S05]  /*0d80*/  EXIT ;  /* 0x000000000000794d */ /* 0x000fea0003800000 */
.L_x_21:
[----:B------:R-:W-:-:S00]  /*0d90*/  BRA `(.L_x_21) ;  /* 0xfffffffc00fc7947 */ /* 0x000fc0000383ffff */
[----:B------:R-:W-:-:S00]  /*0da0*/  NOP ;  /* 0x0000000000007918 */ /* 0x000fc00000000000 */
        /* <DEDUP_REMOVED lines=13> */
.L_x_22:


//--------------------- .nv.shared.reserved.0     --------------------------
	.section	.nv.shared.reserved.0,"aw",@nobits
	.weak		__nv_reservedSMEM_offset_0_alias
	.size		__nv_reservedSMEM_offset_0_alias, 0, 64
	.other		__nv_reservedSMEM_offset_0_alias,@"STO_CUDA_RESERVED_SHARED STV_DEFAULT"
__nv_reservedSMEM_offset_0_alias:
	.zero		0
	.zero		64


//--------------------- .nv.constant0._Z20colouredArgMaxKerneliPKfiS0_PfS0_iyf --------------------------
	.section	.nv.constant0._Z20colouredArgMaxKerneliPKfiS0_PfS0_iyf,"a",@progbits
	.sectionflags	@""
	.align	4
.nv.constant0._Z20colouredArgMaxKerneliPKfiS0_PfS0_iyf:
	.zero		964


//--------------------- SYMBOLS --------------------------

	.type		.nv.reservedSmem.offset0,@object
	.size		.nv.reservedSmem.offset0,0x4
